//
// Generated by NVIDIA NVVM Compiler
//
// Compiler Build ID: CL-36424714
// Cuda compilation tools, release 13.0, V13.0.88
// Based on NVVM 20.0.0
//

.version 9.0
.target sm_100
.address_size 64

	// .globl	_Z11addArrays2DPiS_S_
.extern .func  (.param .b32 func_retval0) vprintf
(
	.param .b64 vprintf_param_0,
	.param .b64 vprintf_param_1
)
;
.global .align 1 .b8 $str[90] = {71, 108, 111, 99, 97, 108, 108, 121, 32, 116, 104, 114, 101, 97, 100, 32, 117, 115, 110, 105, 113, 117, 101, 32, 105, 100, 32, 105, 115, 32, 58, 32, 84, 104, 114, 101, 97, 100, 32, 37, 100, 58, 32, 65, 100, 100, 105, 110, 103, 32, 65, 91, 37, 100, 93, 91, 37, 100, 93, 32, 43, 32, 66, 91, 37, 100, 93, 91, 37, 100, 93, 32, 61, 32, 82, 101, 115, 117, 108, 116, 91, 37, 100, 93, 91, 37, 100, 93, 10};

.visible .entry _Z11addArrays2DPiS_S_(
	.param .u64 .ptr .align 1 _Z11addArrays2DPiS_S__param_0,
	.param .u64 .ptr .align 1 _Z11addArrays2DPiS_S__param_1,
	.param .u64 .ptr .align 1 _Z11addArrays2DPiS_S__param_2
)
{
	.local .align 8 .b8 	__local_depot0[32];
	.reg .b64 	%SP;
	.reg .b64 	%SPL;
	.reg .pred 	%p<4>;
	.reg .b32 	%r<19>;
	.reg .b64 	%rd<15>;

	mov.u64 	%SPL, __local_depot0;
	cvta.local.u64 	%SP, %SPL;
	ld.param.u64 	%rd1, [_Z11addArrays2DPiS_S__param_0];
	ld.param.u64 	%rd2, [_Z11addArrays2DPiS_S__param_1];
	ld.param.u64 	%rd3, [_Z11addArrays2DPiS_S__param_2];
	mov.u32 	%r4, %ctaid.x;
	mov.u32 	%r5, %ctaid.y;
	mov.u32 	%r6, %tid.x;
	mov.u32 	%r7, %tid.y;
	mov.u32 	%r8, %ntid.x;
	mul.lo.s32 	%r9, %r4, %r8;
	mov.u32 	%r10, %ntid.y;
	add.s32 	%r11, %r7, %r6;
	mad.lo.s32 	%r12, %r5, %r8, %r11;
	mad.lo.s32 	%r1, %r9, %r10, %r12;
	mad.lo.s32 	%r2, %r5, %r10, %r7;
	add.s32 	%r3, %r9, %r6;
	setp.gt.u32 	%p1, %r2, 1;
	setp.gt.s32 	%p2, %r3, 2;
	or.pred  	%p3, %p1, %p2;
	@%p3 bra 	$L__BB0_2;
	add.u64 	%rd4, %SP, 0;
	add.u64 	%rd5, %SPL, 0;
	cvta.to.global.u64 	%rd6, %rd2;
	cvta.to.global.u64 	%rd7, %rd3;
	cvta.to.global.u64 	%rd8, %rd1;
	mad.lo.s32 	%r13, %r2, 3, %r3;
	mul.wide.s32 	%rd9, %r13, 4;
	add.s64 	%rd10, %rd6, %rd9;
	ld.global.u32 	%r14, [%rd10];
	add.s64 	%rd11, %rd7, %rd9;
	ld.global.u32 	%r15, [%rd11];
	add.s32 	%r16, %r15, %r14;
	add.s64 	%rd12, %rd8, %rd9;
	st.global.u32 	[%rd12], %r16;
	st.local.v2.u32 	[%rd5], {%r1, %r2};
	st.local.v2.u32 	[%rd5+8], {%r3, %r2};
	st.local.v2.u32 	[%rd5+16], {%r3, %r2};
	st.local.u32 	[%rd5+24], %r3;
	mov.u64 	%rd13, $str;
	cvta.global.u64 	%rd14, %rd13;
	{ // callseq 0, 0
	.param .b64 param0;
	st.param.b64 	[param0], %rd14;
	.param .b64 param1;
	st.param.b64 	[param1], %rd4;
	.param .b32 retval0;
	call.uni (retval0), 
	vprintf, 
	(
	param0, 
	param1
	);
	ld.param.b32 	%r17, [retval0];
	} // callseq 0
$L__BB0_2:
	ret;

}


// ===== COMPILED SASS (sm_100) =====

	.target	sm_100

	.elftype	@"ET_EXEC"


//--------------------- .note.nv.tkinfo           --------------------------
	.section	.note.nv.tkinfo,"",@"SHT_NOTE"
	.sectionflags	@"SHF_NOTE_NV_TKINFO"
	.tkinfo
        /*0018*/ 	.word	0x00000002
        /*0030*/ 	.string	""
        /*0030*/ 	.string	"ptxas"
        /*0030*/ 	.string	"Cuda compilation tools, release 13.0, V13.0.88"
        /*0030*/ 	.string	"Build cuda_13.0.r13.0/compiler.36424714_0"
        /*0030*/ 	.string	"-arch sm_100 -m 64 "



//--------------------- .note.nv.cuinfo           --------------------------
	.section	.note.nv.cuinfo,"",@"SHT_NOTE"
	.sectionflags	@"SHF_NOTE_NV_CUINFO"
        /*0018*/ 	.short	0x0002
        /*001a*/ 	.short	0x0064
        /*001c*/ 	.short	0x0082
	.zero		2


//--------------------- .nv.info                  --------------------------
	.section	.nv.info,"",@"SHT_CUDA_INFO"
	.align	4


	//----- nvinfo : EIATTR_REGCOUNT
	.align		4
        /*0000*/ 	.byte	0x04, 0x2f
        /*0002*/ 	.short	(.L_2 - .L_1)
	.align		4
.L_1:
        /*0004*/ 	.word	index@(_Z11addArrays2DPiS_S_)
        /*0008*/ 	.word	0x00000018


	//----- nvinfo : EIATTR_FRAME_SIZE
	.align		4
.L_2:
        /*000c*/ 	.byte	0x04, 0x11
        /*000e*/ 	.short	(.L_4 - .L_3)
	.align		4
.L_3:
        /*0010*/ 	.word	index@(_Z11addArrays2DPiS_S_)
        /*0014*/ 	.word	0x00000020


	//----- nvinfo : EIATTR_MIN_STACK_SIZE
	.align		4
.L_4:
        /*0018*/ 	.byte	0x04, 0x12
        /*001a*/ 	.short	(.L_6 - .L_5)
	.align		4
.L_5:
        /*001c*/ 	.word	index@(_Z11addArrays2DPiS_S_)
        /*0020*/ 	.word	0x00000020
.L_6:


//--------------------- .nv.compat                --------------------------
	.section	.nv.compat,"",@"SHT_CUDA_COMPAT_INFO"
	.align	4
        /*0000*/ 	.byte	0x02, 0x09, 0x00, 0x00, 0x02, 0x02, 0x01, 0x00, 0x02, 0x05, 0x05, 0x00, 0x03, 0x07, 0x01, 0x01
        /*0010*/ 	.byte	0x02, 0x03, 0x00, 0x00, 0x02, 0x06, 0x01, 0x00, 0x04, 0x0b, 0x08, 0x00, 0x09, 0x00, 0x00, 0x00
        /*0020*/ 	.byte	0x00, 0x00, 0x00, 0x00


//--------------------- .nv.info._Z11addArrays2DPiS_S_ --------------------------
	.section	.nv.info._Z11addArrays2DPiS_S_,"",@"SHT_CUDA_INFO"
	.sectionflags	@""
	.align	4


	//----- nvinfo : EIATTR_CUDA_API_VERSION
	.align		4
        /*0000*/ 	.byte	0x04, 0x37
        /*0002*/ 	.short	(.L_8 - .L_7)
.L_7:
        /*0004*/ 	.word	0x00000082


	//----- nvinfo : EIATTR_KPARAM_INFO
	.align		4
.L_8:
        /*0008*/ 	.byte	0x04, 0x17
        /*000a*/ 	.short	(.L_10 - .L_9)
.L_9:
        /*000c*/ 	.word	0x00000000
        /*0010*/ 	.short	0x0002
        /*0012*/ 	.short	0x0010
        /*0014*/ 	.byte	0x00, 0xf5, 0x21, 0x00


	//----- nvinfo : EIATTR_KPARAM_INFO
	.align		4
.L_10:
        /*0018*/ 	.byte	0x04, 0x17
        /*001a*/ 	.short	(.L_12 - .L_11)
.L_11:
        /*001c*/ 	.word	0x00000000
        /*0020*/ 	.short	0x0001
        /*0022*/ 	.short	0x0008
        /*0024*/ 	.byte	0x00, 0xf5, 0x21, 0x00


	//----- nvinfo : EIATTR_KPARAM_INFO
	.align		4
.L_12:
        /*0028*/ 	.byte	0x04, 0x17
        /*002a*/ 	.short	(.L_14 - .L_13)
.L_13:
        /*002c*/ 	.word	0x00000000
        /*0030*/ 	.short	0x0000
        /*0032*/ 	.short	0x0000
        /*0034*/ 	.byte	0x00, 0xf5, 0x21, 0x00


	//----- nvinfo : EIATTR_SPARSE_MMA_MASK
	.align		4
.L_14:
        /*0038*/ 	.byte	0x03, 0x50
        /*003a*/ 	.short	0x0000


	//----- nvinfo : EIATTR_MAXREG_COUNT
	.align		4
        /*003c*/ 	.byte	0x03, 0x1b
        /*003e*/ 	.short	0x00ff


	//----- nvinfo : EIATTR_EXTERNS
	.align		4
        /*0040*/ 	.byte	0x04, 0x0f
        /*0042*/ 	.short	(.L_16 - .L_15)


	//   ....[0]....
	.align		4
.L_15:
        /*0044*/ 	.word	index@(vprintf)


	//----- nvinfo : EIATTR_MERCURY_ISA_VERSION
	.align		4
.L_16:
        /*0048*/ 	.byte	0x03, 0x5f
        /*004a*/ 	.short	0x0101


	//----- nvinfo : EIATTR_VRC_CTA_INIT_COUNT
	.align		4
        /*004c*/ 	.byte	0x02, 0x4a
	.zero		1
	.zero		1


	//----- nvinfo : EIATTR_SYSCALL_OFFSETS
	.align		4
        /*0050*/ 	.byte	0x04, 0x46
        /*0052*/ 	.short	(.L_18 - .L_17)


	//   ....[0]....
.L_17:
        /*0054*/ 	.word	0x000002e0


	//----- nvinfo : EIATTR_EXIT_INSTR_OFFSETS
	.align		4
.L_18:
        /*0058*/ 	.byte	0x04, 0x1c
        /*005a*/ 	.short	(.L_20 - .L_19)


	//   ....[0]....
.L_19:
        /*005c*/ 	.word	0x00000130


	//   ....[1]....
        /*0060*/ 	.word	0x000002f0


	//----- nvinfo : EIATTR_CRS_STACK_SIZE
	.align		4
.L_20:
        /*0064*/ 	.byte	0x04, 0x1e
        /*0066*/ 	.short	(.L_22 - .L_21)
.L_21:
        /*0068*/ 	.word	0x00000000


	//----- nvinfo : EIATTR_CBANK_PARAM_SIZE
	.align		4
.L_22:
        /*006c*/ 	.byte	0x03, 0x19
        /*006e*/ 	.short	0x0018


	//----- nvinfo : EIATTR_PARAM_CBANK
	.align		4
        /*0070*/ 	.byte	0x04, 0x0a
        /*0072*/ 	.short	(.L_24 - .L_23)
	.align		4
.L_23:
        /*0074*/ 	.word	index@(.nv.constant0._Z11addArrays2DPiS_S_)
        /*0078*/ 	.short	0x0380
        /*007a*/ 	.short	0x0018


	//----- nvinfo : EIATTR_SW_WAR
	.align		4
.L_24:
        /*007c*/ 	.byte	0x04, 0x36
        /*007e*/ 	.short	(.L_26 - .L_25)
.L_25:
        /*0080*/ 	.word	0x00000008
.L_26:


//--------------------- .nv.callgraph             --------------------------
	.section	.nv.callgraph,"",@"SHT_CUDA_CALLGRAPH"
	.align	4
	.sectionentsize	8
	.align		4
        /*0000*/ 	.word	0x00000000
	.align		4
        /*0004*/ 	.word	0xffffffff
	.align		4
        /*0008*/ 	.word	index@(_Z11addArrays2DPiS_S_)
	.align		4
        /*000c*/ 	.word	index@(vprintf)
	.align		4
        /*0010*/ 	.word	0x00000000
	.align		4
        /*0014*/ 	.word	0xfffffffe
	.align		4
        /*0018*/ 	.word	0x00000000
	.align		4
        /*001c*/ 	.word	0xfffffffd
	.align		4
        /*0020*/ 	.word	0x00000000
	.align		4
        /*0024*/ 	.word	0xfffffffc


//--------------------- .nv.constant4             --------------------------
	.section	.nv.constant4,"a",@progbits
	.align	8
	.align		8
.nv.constant4:
        /*0000*/ 	.dword	vprintf
	.align		8
        /*0008*/ 	.dword	$str


//--------------------- .text._Z11addArrays2DPiS_S_ --------------------------
	.section	.text._Z11addArrays2DPiS_S_,"ax",@progbits
	.align	128
        .global         _Z11addArrays2DPiS_S_
        .type           _Z11addArrays2DPiS_S_,@function
        .size           _Z11addArrays2DPiS_S_,(.L_x_2 - _Z11addArrays2DPiS_S_)
        .other          _Z11addArrays2DPiS_S_,@"STO_CUDA_ENTRY STV_DEFAULT"
_Z11addArrays2DPiS_S_:
.text._Z11addArrays2DPiS_S_:
[----:B------:R-:W0:Y:S01]  /*0000*/  LDC R1, c[0x0][0x37c] ;  /* 0x0000df00ff017b82 */ /* 0x000e220000000800 */
[----:B------:R-:W1:Y:S01]  /*0010*/  S2R R3, SR_TID.X ;  /* 0x0000000000037919 */ /* 0x000e620000002100 */
[----:B------:R-:W2:Y:S06]  /*0020*/  LDCU UR5, c[0x0][0x2fc] ;  /* 0x00005f80ff0577ac */ /* 0x000eac0008000800 */
[----:B------:R-:W3:Y:S01]  /*0030*/  S2UR UR6, SR_CTAID.X ;  /* 0x00000000000679c3 */ /* 0x000ee20000002500 */
[----:B0-----:R-:W-:Y:S01]  /*0040*/  IADD3 R1, PT, PT, R1, -0x20, RZ ;  /* 0xffffffe001017810 */ /* 0x001fe20007ffe0ff */
[----:B------:R-:W0:Y:S01]  /*0050*/  S2R R0, SR_TID.Y ;  /* 0x0000000000007919 */ /* 0x000e220000002200 */
[----:B------:R-:W4:Y:S05]  /*0060*/  LDCU UR4, c[0x0][0x2f8] ;  /* 0x00005f00ff0477ac */ /* 0x000f2a0008000800 */
[----:B------:R-:W3:Y:S08]  /*0070*/  LDC R7, c[0x0][0x360] ;  /* 0x0000d800ff077b82 */ /* 0x000ef00000000800 */
[----:B------:R-:W0:Y:S01]  /*0080*/  S2UR UR7, SR_CTAID.Y ;  /* 0x00000000000779c3 */ /* 0x000e220000002600 */
[----:B----4-:R-:W-:-:S07]  /*0090*/  IADD3 R6, P1, PT, R1, UR4, RZ ;  /* 0x0000000401067c10 */ /* 0x010fce000ff3e0ff */
[----:B------:R-:W0:Y:S01]  /*00a0*/  LDC R17, c[0x0][0x364] ;  /* 0x0000d900ff117b82 */ /* 0x000e220000000800 */
[----:B---3--:R-:W-:-:S05]  /*00b0*/  IMAD R4, R7, UR6, RZ ;  /* 0x0000000607047c24 */ /* 0x008fca000f8e02ff */
[----:B-1----:R-:W-:-:S04]  /*00c0*/  IADD3 R2, PT, PT, R4, R3, RZ ;  /* 0x0000000304027210 */ /* 0x002fc80007ffe0ff */
[----:B------:R-:W-:Y:S01]  /*00d0*/  ISETP.GT.AND P0, PT, R2, 0x2, PT ;  /* 0x000000020200780c */ /* 0x000fe20003f04270 */
[--C-:B0-----:R-:W-:Y:S02]  /*00e0*/  IMAD R5, R17, UR7, R0.reuse ;  /* 0x0000000711057c24 */ /* 0x101fe4000f8e0200 */
[----:B------:R-:W-:-:S03]  /*00f0*/  IMAD.IADD R0, R3, 0x1, R0 ;  /* 0x0000000103007824 */ /* 0x000fc600078e0200 */
[----:B------:R-:W-:Y:S01]  /*0100*/  ISETP.GT.U32.OR P0, PT, R5, 0x1, P0 ;  /* 0x000000010500780c */ /* 0x000fe20000704470 */
[----:B------:R-:W-:Y:S01]  /*0110*/  IMAD R3, R7, UR7, R0 ;  /* 0x0000000707037c24 */ /* 0x000fe2000f8e0200 */
[----:B--2---:R-:W-:-:S11]  /*0120*/  IADD3.X R7, PT, PT, RZ, UR5, RZ, P1, !PT ;  /* 0x00000005ff077c10 */ /* 0x004fd60008ffe4ff */
[----:B------:R-:W-:Y:S05]  /*0130*/  @P0 EXIT ;  /* 0x000000000000094d */ /* 0x000fea0003800000 */
[----:B------:R-:W0:Y:S01]  /*0140*/  LDC.64 R14, c[0x0][0x390] ;  /* 0x0000e400ff0e7b82 */ /* 0x000e220000000a00 */
[----:B------:R-:W1:Y:S01]  /*0150*/  LDCU.64 UR4, c[0x0][0x358] ;  /* 0x00006b00ff0477ac */ /* 0x000e620008000a00 */
[----:B------:R-:W-:-:S06]  /*0160*/  IMAD R13, R5, 0x3, R2 ;  /* 0x00000003050d7824 */ /* 0x000fcc00078e0202 */
[----:B------:R-:W2:Y:S08]  /*0170*/  LDC.64 R10, c[0x0][0x388] ;  /* 0x0000e200ff0a7b82 */ /* 0x000eb00000000a00 */
[----:B------:R-:W3:Y:S01]  /*0180*/  LDC.64 R8, c[0x0][0x380] ;  /* 0x0000e000ff087b82 */ /* 0x000ee20000000a00 */
[----:B------:R-:W-:Y:S02]  /*0190*/  IMAD R4, R4, R17, R3 ;  /* 0x0000001104047224 */ /* 0x000fe400078e0203 */
[----:B------:R-:W-:Y:S01]  /*01a0*/  IMAD.MOV.U32 R12, RZ, RZ, R2 ;  /* 0x000000ffff0c7224 */ /* 0x000fe200078e0002 */
[----:B------:R-:W-:Y:S01]  /*01b0*/  STL [R1+0x18], R2 ;  /* 0x0000180201007387 */ /* 0x000fe20000100800 */
[----:B------:R-:W4:Y:S01]  /*01c0*/  LDCU.64 UR6, c[0x4][0x8] ;  /* 0x01000100ff0677ac */ /* 0x000f220008000a00 */
[----:B0-----:R-:W-:-:S06]  /*01d0*/  IMAD.WIDE R14, R13, 0x4, R14 ;  /* 0x000000040d0e7825 */ /* 0x001fcc00078e020e */
[----:B-1----:R-:W5:Y:S01]  /*01e0*/  LDG.E R15, desc[UR4][R14.64] ;  /* 0x000000040e0f7981 */ /* 0x002f62000c1e1900 */
[----:B--2---:R-:W-:-:S05]  /*01f0*/  IMAD.WIDE R10, R13, 0x4, R10 ;  /* 0x000000040d0a7825 */ /* 0x004fca00078e020a */
[----:B------:R0:W5:Y:S01]  /*0200*/  LDG.E R0, desc[UR4][R10.64] ;  /* 0x000000040a007981 */ /* 0x000162000c1e1900 */
[-C--:B------:R-:W-:Y:S01]  /*0210*/  MOV R3, R5.reuse ;  /* 0x0000000500037202 */ /* 0x080fe20000000f00 */
[----:B---3--:R-:W-:Y:S01]  /*0220*/  IMAD.WIDE R8, R13, 0x4, R8 ;  /* 0x000000040d087825 */ /* 0x008fe200078e0208 */
[----:B------:R-:W-:Y:S02]  /*0230*/  MOV R13, R5 ;  /* 0x00000005000d7202 */ /* 0x000fe40000000f00 */
[----:B0-----:R-:W-:Y:S01]  /*0240*/  MOV R10, 0x0 ;  /* 0x00000000000a7802 */ /* 0x001fe20000000f00 */
[----:B------:R-:W-:Y:S04]  /*0250*/  STL.64 [R1+0x8], R2 ;  /* 0x0000080201007387 */ /* 0x000fe80000100a00 */
[----:B------:R-:W-:Y:S01]  /*0260*/  STL.64 [R1+0x10], R12 ;  /* 0x0000100c01007387 */ /* 0x000fe20000100a00 */
[----:B------:R-:W0:Y:S03]  /*0270*/  LDC.64 R10, c[0x4][R10] ;  /* 0x010000000a0a7b82 */ /* 0x000e260000000a00 */
[----:B------:R4:W-:Y:S02]  /*0280*/  STL.64 [R1], R4 ;  /* 0x0000000401007387 */ /* 0x0009e40000100a00 */
[----:B----4-:R-:W-:-:S02]  /*0290*/  MOV R4, UR6 ;  /* 0x0000000600047c02 */ /* 0x010fc40008000f00 */
[----:B------:R-:W-:Y:S01]  /*02a0*/  MOV R5, UR7 ;  /* 0x0000000700057c02 */ /* 0x000fe20008000f00 */
[----:B-----5:R-:W-:-:S05]  /*02b0*/  IMAD.IADD R0, R0, 0x1, R15 ;  /* 0x0000000100007824 */ /* 0x020fca00078e020f */
[----:B0-----:R1:W-:Y:S02]  /*02c0*/  STG.E desc[UR4][R8.64], R0 ;  /* 0x0000000008007986 */ /* 0x0013e4000c101904 */
[----:B------:R-:W-:-:S07]  /*02d0*/  LEPC R20, `(.L_x_0) ;  /* 0x000000001014794e */ /* 0x000fce0000000000 */
[----:B-1----:R-:W-:Y:S05]  /*02e0*/  CALL.ABS.NOINC R10 ;  /* 0x000000000a007343 */ /* 0x002fea0003c00000 */
.L_x_0:
[----:B------:R-:W-:Y:S05]  /*02f0*/  EXIT ;  /* 0x000000000000794d */ /* 0x000fea0003800000 */
.L_x_1:
[----:B------:R-:W-:-:S00]  /*0300*/  BRA `(.L_x_1) ;  /* 0xfffffffc00fc7947 */ /* 0x000fc0000383ffff */
[----:B------:R-:W-:-:S00]  /*0310*/  NOP ;  /* 0x0000000000007918 */ /* 0x000fc00000000000 */
        /* <DEDUP_REMOVED lines=14> */
.L_x_2:


//--------------------- .nv.global.init           --------------------------
	.section	.nv.global.init,"aw",@progbits
.nv.global.init:
	.type		$str,@object
	.size		$str,(.L_0 - $str)
$str:
        /*0000*/ 	.byte	0x47, 0x6c, 0x6f, 0x63, 0x61, 0x6c, 0x6c, 0x79, 0x20, 0x74, 0x68, 0x72, 0x65, 0x61, 0x64, 0x20
        /*0010*/ 	.byte	0x75, 0x73, 0x6e, 0x69, 0x71, 0x75, 0x65, 0x20, 0x69, 0x64, 0x20, 0x69, 0x73, 0x20, 0x3a, 0x20
        /*0020*/ 	.byte	0x54, 0x68, 0x72, 0x65, 0x61, 0x64, 0x20, 0x25, 0x64, 0x3a, 0x20, 0x41, 0x64, 0x64, 0x69, 0x6e
        /*0030*/ 	.byte	0x67, 0x20, 0x41, 0x5b, 0x25, 0x64, 0x5d, 0x5b, 0x25, 0x64, 0x5d, 0x20, 0x2b, 0x20, 0x42, 0x5b
        /*0040*/ 	.byte	0x25, 0x64, 0x5d, 0x5b, 0x25, 0x64, 0x5d, 0x20, 0x3d, 0x20, 0x52, 0x65, 0x73, 0x75, 0x6c, 0x74
        /*0050*/ 	.byte	0x5b, 0x25, 0x64, 0x5d, 0x5b, 0x25, 0x64, 0x5d, 0x0a, 0x00
.L_0:


//--------------------- .nv.shared.reserved.0     --------------------------
	.section	.nv.shared.reserved.0,"aw",@nobits
	.weak		__nv_reservedSMEM_offset_0_alias
	.size		__nv_reservedSMEM_offset_0_alias, 0, 64
	.other		__nv_reservedSMEM_offset_0_alias,@"STO_CUDA_RESERVED_SHARED STV_DEFAULT"
__nv_reservedSMEM_offset_0_alias:
	.zero		0
	.zero		64


//--------------------- .nv.constant0._Z11addArrays2DPiS_S_ --------------------------
	.section	.nv.constant0._Z11addArrays2DPiS_S_,"a",@progbits
	.sectionflags	@""
	.align	4
.nv.constant0._Z11addArrays2DPiS_S_:
	.zero		920


//--------------------- SYMBOLS --------------------------

	.type		.nv.reservedSmem.offset0,@object
	.size		.nv.reservedSmem.offset0,0x4
	.type		vprintf,@function
